//
// Generated by NVIDIA NVVM Compiler
//
// Compiler Build ID: CL-36424714
// Cuda compilation tools, release 13.0, V13.0.88
// Based on NVVM 20.0.0
//

.version 9.0
.target sm_100
.address_size 64

	// .globl	_Z8gpu_HeatPdS_i

.visible .entry _Z8gpu_HeatPdS_i(
	.param .u64 .ptr .align 1 _Z8gpu_HeatPdS_i_param_0,
	.param .u64 .ptr .align 1 _Z8gpu_HeatPdS_i_param_1,
	.param .u32 _Z8gpu_HeatPdS_i_param_2
)
{
	.reg .pred 	%p<8>;
	.reg .b32 	%r<20>;
	.reg .b64 	%rd<16>;
	.reg .b64 	%fd<9>;

	ld.param.u64 	%rd1, [_Z8gpu_HeatPdS_i_param_0];
	ld.param.u64 	%rd2, [_Z8gpu_HeatPdS_i_param_1];
	ld.param.u32 	%r4, [_Z8gpu_HeatPdS_i_param_2];
	mov.u32 	%r5, %ctaid.y;
	mov.u32 	%r6, %ntid.y;
	mov.u32 	%r7, %tid.y;
	mad.lo.s32 	%r8, %r5, %r6, %r7;
	mov.u32 	%r9, %ctaid.x;
	mov.u32 	%r10, %ntid.x;
	mov.u32 	%r11, %tid.x;
	mad.lo.s32 	%r12, %r9, %r10, %r11;
	setp.eq.s32 	%p1, %r8, 0;
	add.s32 	%r13, %r4, -1;
	setp.ge.s32 	%p2, %r8, %r13;
	or.pred  	%p3, %p1, %p2;
	setp.lt.s32 	%p4, %r12, 1;
	or.pred  	%p5, %p4, %p3;
	setp.ge.s32 	%p6, %r12, %r13;
	or.pred  	%p7, %p5, %p6;
	@%p7 bra 	$L__BB0_2;
	cvta.to.global.u64 	%rd3, %rd1;
	cvta.to.global.u64 	%rd4, %rd2;
	mul.lo.s32 	%r14, %r4, %r8;
	cvt.s64.s32 	%rd5, %r14;
	cvt.u64.u32 	%rd6, %r12;
	add.s64 	%rd7, %rd6, %rd5;
	shl.b64 	%rd8, %rd7, 3;
	add.s64 	%rd9, %rd3, %rd8;
	ld.global.f64 	%fd1, [%rd9+-8];
	ld.global.f64 	%fd2, [%rd9+8];
	add.f64 	%fd3, %fd1, %fd2;
	sub.s32 	%r15, %r14, %r4;
	add.s32 	%r16, %r15, %r12;
	mul.wide.s32 	%rd10, %r16, 8;
	add.s64 	%rd11, %rd3, %rd10;
	ld.global.f64 	%fd4, [%rd11];
	add.f64 	%fd5, %fd3, %fd4;
	shl.b32 	%r17, %r4, 1;
	add.s32 	%r18, %r16, %r17;
	mul.wide.s32 	%rd12, %r18, 8;
	add.s64 	%rd13, %rd3, %rd12;
	ld.global.f64 	%fd6, [%rd13];
	add.f64 	%fd7, %fd5, %fd6;
	mul.f64 	%fd8, %fd7, 0d3FD0000000000000;
	add.s32 	%r19, %r14, %r12;
	mul.wide.s32 	%rd14, %r19, 8;
	add.s64 	%rd15, %rd4, %rd14;
	st.global.f64 	[%rd15], %fd8;
$L__BB0_2:
	ret;

}


// ===== COMPILED SASS (sm_100) =====

	.target	sm_100

	.elftype	@"ET_EXEC"


//--------------------- .note.nv.tkinfo           --------------------------
	.section	.note.nv.tkinfo,"",@"SHT_NOTE"
	.sectionflags	@"SHF_NOTE_NV_TKINFO"
	.tkinfo
        /*0018*/ 	.word	0x00000002
        /*0030*/ 	.string	""
        /*0030*/ 	.string	"ptxas"
        /*0030*/ 	.string	"Cuda compilation tools, release 13.0, V13.0.88"
        /*0030*/ 	.string	"Build cuda_13.0.r13.0/compiler.36424714_0"
        /*0030*/ 	.string	"-arch sm_100 -m 64 "



//--------------------- .note.nv.cuinfo           --------------------------
	.section	.note.nv.cuinfo,"",@"SHT_NOTE"
	.sectionflags	@"SHF_NOTE_NV_CUINFO"
        /*0018*/ 	.short	0x0002
        /*001a*/ 	.short	0x0064
        /*001c*/ 	.short	0x0082
	.zero		2


//--------------------- .nv.info                  --------------------------
	.section	.nv.info,"",@"SHT_CUDA_INFO"
	.align	4


	//----- nvinfo : EIATTR_REGCOUNT
	.align		4
        /*0000*/ 	.byte	0x04, 0x2f
        /*0002*/ 	.short	(.L_1 - .L_0)
	.align		4
.L_0:
        /*0004*/ 	.word	index@(_Z8gpu_HeatPdS_i)
        /*0008*/ 	.word	0x00000012


	//----- nvinfo : EIATTR_FRAME_SIZE
	.align		4
.L_1:
        /*000c*/ 	.byte	0x04, 0x11
        /*000e*/ 	.short	(.L_3 - .L_2)
	.align		4
.L_2:
        /*0010*/ 	.word	index@(_Z8gpu_HeatPdS_i)
        /*0014*/ 	.word	0x00000000


	//----- nvinfo : EIATTR_MIN_STACK_SIZE
	.align		4
.L_3:
        /*0018*/ 	.byte	0x04, 0x12
        /*001a*/ 	.short	(.L_5 - .L_4)
	.align		4
.L_4:
        /*001c*/ 	.word	index@(_Z8gpu_HeatPdS_i)
        /*0020*/ 	.word	0x00000000
.L_5:


//--------------------- .nv.compat                --------------------------
	.section	.nv.compat,"",@"SHT_CUDA_COMPAT_INFO"
	.align	4
        /*0000*/ 	.byte	0x02, 0x09, 0x00, 0x00, 0x02, 0x02, 0x01, 0x00, 0x02, 0x05, 0x05, 0x00, 0x03, 0x07, 0x01, 0x01
        /*0010*/ 	.byte	0x02, 0x03, 0x00, 0x00, 0x02, 0x06, 0x01, 0x00, 0x04, 0x0b, 0x08, 0x00, 0x01, 0x00, 0x00, 0x00
        /*0020*/ 	.byte	0x00, 0x00, 0x00, 0x00


//--------------------- .nv.info._Z8gpu_HeatPdS_i --------------------------
	.section	.nv.info._Z8gpu_HeatPdS_i,"",@"SHT_CUDA_INFO"
	.sectionflags	@""
	.align	4


	//----- nvinfo : EIATTR_CUDA_API_VERSION
	.align		4
        /*0000*/ 	.byte	0x04, 0x37
        /*0002*/ 	.short	(.L_7 - .L_6)
.L_6:
        /*0004*/ 	.word	0x00000082


	//----- nvinfo : EIATTR_KPARAM_INFO
	.align		4
.L_7:
        /*0008*/ 	.byte	0x04, 0x17
        /*000a*/ 	.short	(.L_9 - .L_8)
.L_8:
        /*000c*/ 	.word	0x00000000
        /*0010*/ 	.short	0x0002
        /*0012*/ 	.short	0x0010
        /*0014*/ 	.byte	0x00, 0xf0, 0x11, 0x00


	//----- nvinfo : EIATTR_KPARAM_INFO
	.align		4
.L_9:
        /*0018*/ 	.byte	0x04, 0x17
        /*001a*/ 	.short	(.L_11 - .L_10)
.L_10:
        /*001c*/ 	.word	0x00000000
        /*0020*/ 	.short	0x0001
        /*0022*/ 	.short	0x0008
        /*0024*/ 	.byte	0x00, 0xf5, 0x21, 0x00


	//----- nvinfo : EIATTR_KPARAM_INFO
	.align		4
.L_11:
        /*0028*/ 	.byte	0x04, 0x17
        /*002a*/ 	.short	(.L_13 - .L_12)
.L_12:
        /*002c*/ 	.word	0x00000000
        /*0030*/ 	.short	0x0000
        /*0032*/ 	.short	0x0000
        /*0034*/ 	.byte	0x00, 0xf5, 0x21, 0x00


	//----- nvinfo : EIATTR_SPARSE_MMA_MASK
	.align		4
.L_13:
        /*0038*/ 	.byte	0x03, 0x50
        /*003a*/ 	.short	0x0000


	//----- nvinfo : EIATTR_MAXREG_COUNT
	.align		4
        /*003c*/ 	.byte	0x03, 0x1b
        /*003e*/ 	.short	0x00ff


	//----- nvinfo : EIATTR_MERCURY_ISA_VERSION
	.align		4
        /*0040*/ 	.byte	0x03, 0x5f
        /*0042*/ 	.short	0x0101


	//----- nvinfo : EIATTR_VRC_CTA_INIT_COUNT
	.align		4
        /*0044*/ 	.byte	0x02, 0x4a
	.zero		1
	.zero		1


	//----- nvinfo : EIATTR_EXIT_INSTR_OFFSETS
	.align		4
        /*0048*/ 	.byte	0x04, 0x1c
        /*004a*/ 	.short	(.L_15 - .L_14)


	//   ....[0]....
.L_14:
        /*004c*/ 	.word	0x000000f0


	//   ....[1]....
        /*0050*/ 	.word	0x00000280


	//----- nvinfo : EIATTR_CBANK_PARAM_SIZE
	.align		4
.L_15:
        /*0054*/ 	.byte	0x03, 0x19
        /*0056*/ 	.short	0x0014


	//----- nvinfo : EIATTR_PARAM_CBANK
	.align		4
        /*0058*/ 	.byte	0x04, 0x0a
        /*005a*/ 	.short	(.L_17 - .L_16)
	.align		4
.L_16:
        /*005c*/ 	.word	index@(.nv.constant0._Z8gpu_HeatPdS_i)
        /*0060*/ 	.short	0x0380
        /*0062*/ 	.short	0x0014


	//----- nvinfo : EIATTR_SW_WAR
	.align		4
.L_17:
        /*0064*/ 	.byte	0x04, 0x36
        /*0066*/ 	.short	(.L_19 - .L_18)
.L_18:
        /*0068*/ 	.word	0x00000008
.L_19:


//--------------------- .nv.callgraph             --------------------------
	.section	.nv.callgraph,"",@"SHT_CUDA_CALLGRAPH"
	.align	4
	.sectionentsize	8
	.align		4
        /*0000*/ 	.word	0x00000000
	.align		4
        /*0004*/ 	.word	0xffffffff
	.align		4
        /*0008*/ 	.word	0x00000000
	.align		4
        /*000c*/ 	.word	0xfffffffe
	.align		4
        /*0010*/ 	.word	0x00000000
	.align		4
        /*0014*/ 	.word	0xfffffffd
	.align		4
        /*0018*/ 	.word	0x00000000
	.align		4
        /*001c*/ 	.word	0xfffffffc


//--------------------- .text._Z8gpu_HeatPdS_i    --------------------------
	.section	.text._Z8gpu_HeatPdS_i,"ax",@progbits
	.align	128
        .global         _Z8gpu_HeatPdS_i
        .type           _Z8gpu_HeatPdS_i,@function
        .size           _Z8gpu_HeatPdS_i,(.L_x_1 - _Z8gpu_HeatPdS_i)
        .other          _Z8gpu_HeatPdS_i,@"STO_CUDA_ENTRY STV_DEFAULT"
_Z8gpu_HeatPdS_i:
.text._Z8gpu_HeatPdS_i:
[----:B------:R-:W-:Y:S01]  /*0000*/  LDC R1, c[0x0][0x37c] ;  /* 0x0000df00ff017b82 */ /* 0x000fe20000000800 */
[----:B------:R-:W0:Y:S07]  /*0010*/  S2R R0, SR_TID.Y ;  /* 0x0000000000007919 */ /* 0x000e2e0000002200 */
[----:B------:R-:W0:Y:S01]  /*0020*/  S2UR UR4, SR_CTAID.Y ;  /* 0x00000000000479c3 */ /* 0x000e220000002600 */
[----:B------:R-:W1:Y:S07]  /*0030*/  S2R R5, SR_TID.X ;  /* 0x0000000000057919 */ /* 0x000e6e0000002100 */
[----:B------:R-:W0:Y:S08]  /*0040*/  LDC R3, c[0x0][0x364] ;  /* 0x0000d900ff037b82 */ /* 0x000e300000000800 */
[----:B------:R-:W2:Y:S08]  /*0050*/  LDC R14, c[0x0][0x390] ;  /* 0x0000e400ff0e7b82 */ /* 0x000eb00000000800 */
[----:B------:R-:W1:Y:S08]  /*0060*/  S2UR UR5, SR_CTAID.X ;  /* 0x00000000000579c3 */ /* 0x000e700000002500 */
[----:B------:R-:W1:Y:S01]  /*0070*/  LDC R4, c[0x0][0x360] ;  /* 0x0000d800ff047b82 */ /* 0x000e620000000800 */
[----:B0-----:R-:W-:-:S02]  /*0080*/  IMAD R3, R3, UR4, R0 ;  /* 0x0000000403037c24 */ /* 0x001fc4000f8e0200 */
[----:B--2---:R-:W-:-:S05]  /*0090*/  VIADD R2, R14, 0xffffffff ;  /* 0xffffffff0e027836 */ /* 0x004fca0000000000 */
[----:B------:R-:W-:-:S04]  /*00a0*/  ISETP.GE.AND P0, PT, R3, R2, PT ;  /* 0x000000020300720c */ /* 0x000fc80003f06270 */
[----:B------:R-:W-:Y:S01]  /*00b0*/  ISETP.EQ.OR P0, PT, R3, RZ, P0 ;  /* 0x000000ff0300720c */ /* 0x000fe20000702670 */
[----:B-1----:R-:W-:-:S05]  /*00c0*/  IMAD R0, R4, UR5, R5 ;  /* 0x0000000504007c24 */ /* 0x002fca000f8e0205 */
[----:B------:R-:W-:-:S04]  /*00d0*/  ISETP.LT.OR P0, PT, R0, 0x1, P0 ;  /* 0x000000010000780c */ /* 0x000fc80000701670 */
[----:B------:R-:W-:-:S13]  /*00e0*/  ISETP.GE.OR P0, PT, R0, R2, P0 ;  /* 0x000000020000720c */ /* 0x000fda0000706670 */
[----:B------:R-:W-:Y:S05]  /*00f0*/  @P0 EXIT ;  /* 0x000000000000094d */ /* 0x000fea0003800000 */
[----:B------:R-:W0:Y:S01]  /*0100*/  LDCU.64 UR6, c[0x0][0x380] ;  /* 0x00007000ff0677ac */ /* 0x000e220008000a00 */
[----:B------:R-:W1:Y:S01]  /*0110*/  LDC.64 R12, c[0x0][0x380] ;  /* 0x0000e000ff0c7b82 */ /* 0x000e620000000a00 */
[-C--:B------:R-:W-:Y:S01]  /*0120*/  IMAD R3, R3, R14.reuse, RZ ;  /* 0x0000000e03037224 */ /* 0x080fe200078e02ff */
[----:B------:R-:W2:Y:S04]  /*0130*/  LDCU.64 UR4, c[0x0][0x358] ;  /* 0x00006b00ff0477ac */ /* 0x000ea80008000a00 */
[C---:B------:R-:W-:Y:S02]  /*0140*/  IADD3 R2, P0, PT, R0.reuse, R3, RZ ;  /* 0x0000000300027210 */ /* 0x040fe40007f1e0ff */
[----:B------:R-:W-:Y:S02]  /*0150*/  IADD3 R15, PT, PT, R0, -R14, R3 ;  /* 0x8000000e000f7210 */ /* 0x000fe40007ffe003 */
[----:B------:R-:W-:-:S02]  /*0160*/  LEA.HI.X.SX32 R5, R3, RZ, 0x1, P0 ;  /* 0x000000ff03057211 */ /* 0x000fc400000f0eff */
[----:B0-----:R-:W-:-:S04]  /*0170*/  LEA R4, P0, R2, UR6, 0x3 ;  /* 0x0000000602047c11 */ /* 0x001fc8000f8018ff */
[----:B------:R-:W-:Y:S01]  /*0180*/  LEA.HI.X R5, R2, UR7, R5, 0x3, P0 ;  /* 0x0000000702057c11 */ /* 0x000fe200080f1c05 */
[----:B-1----:R-:W-:-:S04]  /*0190*/  IMAD.WIDE R10, R15, 0x8, R12 ;  /* 0x000000080f0a7825 */ /* 0x002fc800078e020c */
[----:B--2---:R-:W2:Y:S04]  /*01a0*/  LDG.E.64 R6, desc[UR4][R4.64+-0x8] ;  /* 0xfffff80404067981 */ /* 0x004ea8000c1e1b00 */
[----:B------:R-:W2:Y:S01]  /*01b0*/  LDG.E.64 R8, desc[UR4][R4.64+0x8] ;  /* 0x0000080404087981 */ /* 0x000ea2000c1e1b00 */
[----:B------:R-:W-:-:S03]  /*01c0*/  IMAD R15, R14, 0x2, R15 ;  /* 0x000000020e0f7824 */ /* 0x000fc600078e020f */
[----:B------:R-:W3:Y:S01]  /*01d0*/  LDG.E.64 R10, desc[UR4][R10.64] ;  /* 0x000000040a0a7981 */ /* 0x000ee2000c1e1b00 */
[----:B------:R-:W-:-:S06]  /*01e0*/  IMAD.WIDE R12, R15, 0x8, R12 ;  /* 0x000000080f0c7825 */ /* 0x000fcc00078e020c */
[----:B------:R-:W4:Y:S01]  /*01f0*/  LDG.E.64 R12, desc[UR4][R12.64] ;  /* 0x000000040c0c7981 */ /* 0x000f22000c1e1b00 */
[----:B------:R-:W-:Y:S01]  /*0200*/  IMAD.IADD R3, R0, 0x1, R3 ;  /* 0x0000000100037824 */ /* 0x000fe200078e0203 */
[----:B--2---:R-:W-:Y:S01]  /*0210*/  DADD R6, R6, R8 ;  /* 0x0000000006067229 */ /* 0x004fe20000000008 */
[----:B------:R-:W0:Y:S07]  /*0220*/  LDC.64 R8, c[0x0][0x388] ;  /* 0x0000e200ff087b82 */ /* 0x000e2e0000000a00 */
[----:B---3--:R-:W-:-:S08]  /*0230*/  DADD R6, R6, R10 ;  /* 0x0000000006067229 */ /* 0x008fd0000000000a */
[----:B----4-:R-:W-:-:S08]  /*0240*/  DADD R6, R6, R12 ;  /* 0x0000000006067229 */ /* 0x010fd0000000000c */
[----:B------:R-:W-:Y:S01]  /*0250*/  DMUL R6, R6, 0.25 ;  /* 0x3fd0000006067828 */ /* 0x000fe20000000000 */
[----:B0-----:R-:W-:-:S06]  /*0260*/  IMAD.WIDE R2, R3, 0x8, R8 ;  /* 0x0000000803027825 */ /* 0x001fcc00078e0208 */
[----:B------:R-:W-:Y:S01]  /*0270*/  STG.E.64 desc[UR4][R2.64], R6 ;  /* 0x0000000602007986 */ /* 0x000fe2000c101b04 */
[----:B------:R-:W-:Y:S05]  /*0280*/  EXIT ;  /* 0x000000000000794d */ /* 0x000fea0003800000 */
.L_x_0:
[----:B------:R-:W-:-:S00]  /*0290*/  BRA `(.L_x_0) ;  /* 0xfffffffc00fc7947 */ /* 0x000fc0000383ffff */
[----:B------:R-:W-:-:S00]  /*02a0*/  NOP ;  /* 0x0000000000007918 */ /* 0x000fc00000000000 */
        /* <DEDUP_REMOVED lines=13> */
.L_x_1:


//--------------------- .nv.shared.reserved.0     --------------------------
	.section	.nv.shared.reserved.0,"aw",@nobits
	.weak		__nv_reservedSMEM_offset_0_alias
	.size		__nv_reservedSMEM_offset_0_alias, 0, 64
	.other		__nv_reservedSMEM_offset_0_alias,@"STO_CUDA_RESERVED_SHARED STV_DEFAULT"
__nv_reservedSMEM_offset_0_alias:
	.zero		0
	.zero		64


//--------------------- .nv.constant0._Z8gpu_HeatPdS_i --------------------------
	.section	.nv.constant0._Z8gpu_HeatPdS_i,"a",@progbits
	.sectionflags	@""
	.align	4
.nv.constant0._Z8gpu_HeatPdS_i:
	.zero		916


//--------------------- SYMBOLS --------------------------

	.type		.nv.reservedSmem.offset0,@object
	.size		.nv.reservedSmem.offset0,0x4
